//
// Generated by NVIDIA NVVM Compiler
//
// Compiler Build ID: CL-36424714
// Cuda compilation tools, release 13.0, V13.0.88
// Based on NVVM 20.0.0
//

.version 9.0
.target sm_100
.address_size 64

	// .globl	_Z6Layer0PiS_S_S_i

.visible .entry _Z6Layer0PiS_S_S_i(
	.param .u64 .ptr .align 1 _Z6Layer0PiS_S_S_i_param_0,
	.param .u64 .ptr .align 1 _Z6Layer0PiS_S_S_i_param_1,
	.param .u64 .ptr .align 1 _Z6Layer0PiS_S_S_i_param_2,
	.param .u64 .ptr .align 1 _Z6Layer0PiS_S_S_i_param_3,
	.param .u32 _Z6Layer0PiS_S_S_i_param_4
)
{
	.reg .pred 	%p<4>;
	.reg .b32 	%r<10>;
	.reg .b64 	%rd<7>;

	ld.param.u64 	%rd2, [_Z6Layer0PiS_S_S_i_param_2];
	ld.param.u64 	%rd3, [_Z6Layer0PiS_S_S_i_param_3];
	ld.param.u32 	%r2, [_Z6Layer0PiS_S_S_i_param_4];
	cvta.to.global.u64 	%rd1, %rd3;
	mov.u32 	%r3, %ntid.x;
	mov.u32 	%r4, %ctaid.x;
	mov.u32 	%r5, %tid.x;
	mad.lo.s32 	%r1, %r3, %r4, %r5;
	setp.ge.u32 	%p1, %r1, %r2;
	@%p1 bra 	$L__BB0_5;
	cvta.to.global.u64 	%rd4, %rd2;
	mul.wide.u32 	%rd5, %r1, 4;
	add.s64 	%rd6, %rd4, %rd5;
	ld.global.u32 	%r6, [%rd6];
	setp.ne.s32 	%p2, %r6, 0;
	@%p2 bra 	$L__BB0_3;
	atom.global.add.u32 	%r7, [%rd1+4], 1;
$L__BB0_3:
	setp.ne.s32 	%p3, %r1, 0;
	@%p3 bra 	$L__BB0_5;
	atom.global.add.u32 	%r8, [%rd1], -1;
	atom.global.add.u32 	%r9, [%rd1+4], -1;
$L__BB0_5:
	ret;

}
	// .globl	_Z6LayersPiS_S_S_i
.visible .entry _Z6LayersPiS_S_S_i(
	.param .u64 .ptr .align 1 _Z6LayersPiS_S_S_i_param_0,
	.param .u64 .ptr .align 1 _Z6LayersPiS_S_S_i_param_1,
	.param .u64 .ptr .align 1 _Z6LayersPiS_S_S_i_param_2,
	.param .u64 .ptr .align 1 _Z6LayersPiS_S_S_i_param_3,
	.param .u32 _Z6LayersPiS_S_S_i_param_4
)
{
	.reg .pred 	%p<4>;
	.reg .b32 	%r<15>;
	.reg .b64 	%rd<13>;

	ld.param.u64 	%rd4, [_Z6LayersPiS_S_S_i_param_0];
	ld.param.u64 	%rd5, [_Z6LayersPiS_S_S_i_param_1];
	ld.param.u64 	%rd6, [_Z6LayersPiS_S_S_i_param_3];
	ld.param.u32 	%r5, [_Z6LayersPiS_S_S_i_param_4];
	cvta.to.global.u64 	%rd7, %rd6;
	mov.u32 	%r6, %ntid.x;
	mov.u32 	%r7, %ctaid.x;
	mov.u32 	%r8, %tid.x;
	mad.lo.s32 	%r1, %r6, %r7, %r8;
	mul.wide.s32 	%rd8, %r5, 4;
	add.s64 	%rd1, %rd7, %rd8;
	ld.global.u32 	%r9, [%rd1+-4];
	setp.ge.u32 	%p1, %r1, %r9;
	@%p1 bra 	$L__BB1_4;
	cvta.to.global.u64 	%rd9, %rd5;
	mul.wide.u32 	%rd10, %r1, 4;
	add.s64 	%rd2, %rd9, %rd10;
	ld.global.u32 	%r14, [%rd2];
	ld.global.u32 	%r10, [%rd2+4];
	setp.ge.s32 	%p2, %r14, %r10;
	@%p2 bra 	$L__BB1_4;
	cvta.to.global.u64 	%rd3, %rd4;
$L__BB1_3:
	mul.wide.s32 	%rd11, %r14, 4;
	add.s64 	%rd12, %rd3, %rd11;
	ld.global.u32 	%r11, [%rd12];
	atom.global.max.s32 	%r12, [%rd1], %r11;
	add.s32 	%r14, %r14, 1;
	ld.global.u32 	%r13, [%rd2+4];
	setp.lt.s32 	%p3, %r14, %r13;
	@%p3 bra 	$L__BB1_3;
$L__BB1_4:
	ret;

}
	// .globl	_Z3ActPiS_PjS_i
.visible .entry _Z3ActPiS_PjS_i(
	.param .u64 .ptr .align 1 _Z3ActPiS_PjS_i_param_0,
	.param .u64 .ptr .align 1 _Z3ActPiS_PjS_i_param_1,
	.param .u64 .ptr .align 1 _Z3ActPiS_PjS_i_param_2,
	.param .u64 .ptr .align 1 _Z3ActPiS_PjS_i_param_3,
	.param .u32 _Z3ActPiS_PjS_i_param_4
)
{
	.reg .pred 	%p<4>;
	.reg .b32 	%r<13>;
	.reg .b64 	%rd<16>;

	ld.param.u64 	%rd2, [_Z3ActPiS_PjS_i_param_0];
	ld.param.u64 	%rd3, [_Z3ActPiS_PjS_i_param_1];
	ld.param.u64 	%rd4, [_Z3ActPiS_PjS_i_param_2];
	ld.param.u64 	%rd5, [_Z3ActPiS_PjS_i_param_3];
	ld.param.u32 	%r2, [_Z3ActPiS_PjS_i_param_4];
	cvta.to.global.u64 	%rd6, %rd5;
	mov.u32 	%r3, %ntid.x;
	mov.u32 	%r4, %ctaid.x;
	mov.u32 	%r5, %tid.x;
	mad.lo.s32 	%r1, %r3, %r4, %r5;
	mul.wide.s32 	%rd7, %r2, 4;
	add.s64 	%rd1, %rd6, %rd7;
	ld.global.u32 	%r6, [%rd1];
	add.s32 	%r7, %r6, 1;
	setp.lt.u32 	%p1, %r1, %r7;
	@%p1 bra 	$L__BB2_4;
	ld.global.u32 	%r8, [%rd1+4];
	add.s32 	%r9, %r8, 1;
	setp.ge.u32 	%p2, %r1, %r9;
	@%p2 bra 	$L__BB2_4;
	cvta.to.global.u64 	%rd8, %rd3;
	mul.wide.u32 	%rd9, %r1, 4;
	add.s64 	%rd10, %rd8, %rd9;
	ld.global.u32 	%r10, [%rd10];
	cvta.to.global.u64 	%rd11, %rd2;
	add.s64 	%rd12, %rd11, %rd9;
	ld.global.u32 	%r11, [%rd12];
	setp.lt.s32 	%p3, %r10, %r11;
	@%p3 bra 	$L__BB2_4;
	cvta.to.global.u64 	%rd13, %rd4;
	add.s64 	%rd15, %rd13, %rd9;
	atom.global.inc.u32 	%r12, [%rd15], 1;
$L__BB2_4:
	ret;

}
	// .globl	_Z5DeActPiS_PjS_i
.visible .entry _Z5DeActPiS_PjS_i(
	.param .u64 .ptr .align 1 _Z5DeActPiS_PjS_i_param_0,
	.param .u64 .ptr .align 1 _Z5DeActPiS_PjS_i_param_1,
	.param .u64 .ptr .align 1 _Z5DeActPiS_PjS_i_param_2,
	.param .u64 .ptr .align 1 _Z5DeActPiS_PjS_i_param_3,
	.param .u32 _Z5DeActPiS_PjS_i_param_4
)
{
	.reg .pred 	%p<5>;
	.reg .b32 	%r<13>;
	.reg .b64 	%rd<11>;

	ld.param.u64 	%rd4, [_Z5DeActPiS_PjS_i_param_2];
	ld.param.u64 	%rd5, [_Z5DeActPiS_PjS_i_param_3];
	ld.param.u32 	%r2, [_Z5DeActPiS_PjS_i_param_4];
	cvta.to.global.u64 	%rd1, %rd4;
	cvta.to.global.u64 	%rd6, %rd5;
	mov.u32 	%r3, %ntid.x;
	mov.u32 	%r4, %ctaid.x;
	mov.u32 	%r5, %tid.x;
	mad.lo.s32 	%r1, %r3, %r4, %r5;
	mul.wide.s32 	%rd7, %r2, 4;
	add.s64 	%rd2, %rd6, %rd7;
	ld.global.u32 	%r6, [%rd2];
	add.s32 	%r7, %r6, 1;
	setp.le.u32 	%p1, %r1, %r7;
	@%p1 bra 	$L__BB3_5;
	ld.global.u32 	%r8, [%rd2+4];
	setp.ge.u32 	%p2, %r1, %r8;
	@%p2 bra 	$L__BB3_5;
	add.s32 	%r9, %r1, -1;
	mul.wide.u32 	%rd8, %r9, 4;
	add.s64 	%rd9, %rd1, %rd8;
	ld.global.u32 	%r10, [%rd9];
	setp.ne.s32 	%p3, %r10, 0;
	@%p3 bra 	$L__BB3_5;
	mul.wide.u32 	%rd10, %r1, 4;
	add.s64 	%rd3, %rd1, %rd10;
	ld.global.u32 	%r11, [%rd3+4];
	setp.ne.s32 	%p4, %r11, 0;
	@%p4 bra 	$L__BB3_5;
	atom.relaxed.global.cas.b32 	%r12, [%rd3], 1, 0;
$L__BB3_5:
	ret;

}
	// .globl	_Z4AIDsPiS_S_S_PjS_i
.visible .entry _Z4AIDsPiS_S_S_PjS_i(
	.param .u64 .ptr .align 1 _Z4AIDsPiS_S_S_PjS_i_param_0,
	.param .u64 .ptr .align 1 _Z4AIDsPiS_S_S_PjS_i_param_1,
	.param .u64 .ptr .align 1 _Z4AIDsPiS_S_S_PjS_i_param_2,
	.param .u64 .ptr .align 1 _Z4AIDsPiS_S_S_PjS_i_param_3,
	.param .u64 .ptr .align 1 _Z4AIDsPiS_S_S_PjS_i_param_4,
	.param .u64 .ptr .align 1 _Z4AIDsPiS_S_S_PjS_i_param_5,
	.param .u32 _Z4AIDsPiS_S_S_PjS_i_param_6
)
{
	.reg .pred 	%p<6>;
	.reg .b32 	%r<19>;
	.reg .b64 	%rd<21>;

	ld.param.u64 	%rd5, [_Z4AIDsPiS_S_S_PjS_i_param_0];
	ld.param.u64 	%rd6, [_Z4AIDsPiS_S_S_PjS_i_param_1];
	ld.param.u64 	%rd7, [_Z4AIDsPiS_S_S_PjS_i_param_3];
	ld.param.u64 	%rd8, [_Z4AIDsPiS_S_S_PjS_i_param_4];
	ld.param.u64 	%rd9, [_Z4AIDsPiS_S_S_PjS_i_param_5];
	ld.param.u32 	%r5, [_Z4AIDsPiS_S_S_PjS_i_param_6];
	cvta.to.global.u64 	%rd10, %rd9;
	mov.u32 	%r6, %ntid.x;
	mov.u32 	%r7, %ctaid.x;
	mov.u32 	%r8, %tid.x;
	mad.lo.s32 	%r1, %r6, %r7, %r8;
	mul.wide.s32 	%rd11, %r5, 4;
	add.s64 	%rd1, %rd10, %rd11;
	ld.global.u32 	%r9, [%rd1];
	add.s32 	%r10, %r9, 1;
	setp.lt.u32 	%p1, %r1, %r10;
	@%p1 bra 	$L__BB4_6;
	ld.global.u32 	%r11, [%rd1+4];
	add.s32 	%r12, %r11, 1;
	setp.ge.u32 	%p2, %r1, %r12;
	@%p2 bra 	$L__BB4_6;
	cvta.to.global.u64 	%rd12, %rd8;
	mul.wide.u32 	%rd13, %r1, 4;
	add.s64 	%rd14, %rd12, %rd13;
	ld.global.u32 	%r13, [%rd14];
	setp.ne.s32 	%p3, %r13, 1;
	@%p3 bra 	$L__BB4_6;
	cvta.to.global.u64 	%rd15, %rd6;
	add.s64 	%rd2, %rd15, %rd13;
	ld.global.u32 	%r18, [%rd2];
	ld.global.u32 	%r14, [%rd2+4];
	setp.ge.s32 	%p4, %r18, %r14;
	@%p4 bra 	$L__BB4_6;
	cvta.to.global.u64 	%rd3, %rd5;
	cvta.to.global.u64 	%rd4, %rd7;
$L__BB4_5:
	mul.wide.s32 	%rd17, %r18, 4;
	add.s64 	%rd18, %rd3, %rd17;
	ld.global.u32 	%r15, [%rd18];
	mul.wide.s32 	%rd19, %r15, 4;
	add.s64 	%rd20, %rd4, %rd19;
	atom.global.add.u32 	%r16, [%rd20], 1;
	add.s32 	%r18, %r18, 1;
	ld.global.u32 	%r17, [%rd2+4];
	setp.lt.s32 	%p5, %r18, %r17;
	@%p5 bra 	$L__BB4_5;
$L__BB4_6:
	ret;

}
	// .globl	_Z5CountPjPiS0_i
.visible .entry _Z5CountPjPiS0_i(
	.param .u64 .ptr .align 1 _Z5CountPjPiS0_i_param_0,
	.param .u64 .ptr .align 1 _Z5CountPjPiS0_i_param_1,
	.param .u64 .ptr .align 1 _Z5CountPjPiS0_i_param_2,
	.param .u32 _Z5CountPjPiS0_i_param_3
)
{
	.reg .pred 	%p<4>;
	.reg .b32 	%r<12>;
	.reg .b64 	%rd<13>;

	ld.param.u64 	%rd2, [_Z5CountPjPiS0_i_param_0];
	ld.param.u64 	%rd3, [_Z5CountPjPiS0_i_param_1];
	ld.param.u64 	%rd4, [_Z5CountPjPiS0_i_param_2];
	ld.param.u32 	%r2, [_Z5CountPjPiS0_i_param_3];
	cvta.to.global.u64 	%rd5, %rd4;
	mov.u32 	%r3, %ntid.x;
	mov.u32 	%r4, %ctaid.x;
	mov.u32 	%r5, %tid.x;
	mad.lo.s32 	%r1, %r3, %r4, %r5;
	mul.wide.s32 	%rd6, %r2, 4;
	add.s64 	%rd1, %rd5, %rd6;
	ld.global.u32 	%r6, [%rd1];
	add.s32 	%r7, %r6, 1;
	setp.lt.u32 	%p1, %r1, %r7;
	@%p1 bra 	$L__BB5_4;
	ld.global.u32 	%r8, [%rd1+4];
	add.s32 	%r9, %r8, 1;
	setp.ge.u32 	%p2, %r1, %r9;
	@%p2 bra 	$L__BB5_4;
	cvta.to.global.u64 	%rd7, %rd2;
	mul.wide.u32 	%rd8, %r1, 4;
	add.s64 	%rd9, %rd7, %rd8;
	ld.global.u32 	%r10, [%rd9];
	setp.ne.s32 	%p3, %r10, 1;
	@%p3 bra 	$L__BB5_4;
	cvta.to.global.u64 	%rd10, %rd3;
	add.s64 	%rd12, %rd10, %rd6;
	atom.global.add.u32 	%r11, [%rd12], 1;
$L__BB5_4:
	ret;

}


// ===== COMPILED SASS (sm_100) =====

	.target	sm_100

	.elftype	@"ET_EXEC"


//--------------------- .note.nv.tkinfo           --------------------------
	.section	.note.nv.tkinfo,"",@"SHT_NOTE"
	.sectionflags	@"SHF_NOTE_NV_TKINFO"
	.tkinfo
        /*0018*/ 	.word	0x00000002
        /*0030*/ 	.string	""
        /*0030*/ 	.string	"ptxas"
        /*0030*/ 	.string	"Cuda compilation tools, release 13.0, V13.0.88"
        /*0030*/ 	.string	"Build cuda_13.0.r13.0/compiler.36424714_0"
        /*0030*/ 	.string	"-arch sm_100 -m 64 "



//--------------------- .note.nv.cuinfo           --------------------------
	.section	.note.nv.cuinfo,"",@"SHT_NOTE"
	.sectionflags	@"SHF_NOTE_NV_CUINFO"
        /*0018*/ 	.short	0x0002
        /*001a*/ 	.short	0x0064
        /*001c*/ 	.short	0x0082
	.zero		2


//--------------------- .nv.info                  --------------------------
	.section	.nv.info,"",@"SHT_CUDA_INFO"
	.align	4


	//----- nvinfo : EIATTR_REGCOUNT
	.align		4
        /*0000*/ 	.byte	0x04, 0x2f
        /*0002*/ 	.short	(.L_1 - .L_0)
	.align		4
.L_0:
        /*0004*/ 	.word	index@(_Z6Layer0PiS_S_S_i)
        /*0008*/ 	.word	0x0000000a


	//----- nvinfo : EIATTR_FRAME_SIZE
	.align		4
.L_1:
        /*000c*/ 	.byte	0x04, 0x11
        /*000e*/ 	.short	(.L_3 - .L_2)
	.align		4
.L_2:
        /*0010*/ 	.word	index@(_Z6Layer0PiS_S_S_i)
        /*0014*/ 	.word	0x00000000


	//----- nvinfo : EIATTR_REGCOUNT
	.align		4
.L_3:
        /*0018*/ 	.byte	0x04, 0x2f
        /*001a*/ 	.short	(.L_5 - .L_4)
	.align		4
.L_4:
        /*001c*/ 	.word	index@(_Z6LayersPiS_S_S_i)
        /*0020*/ 	.word	0x00000010


	//----- nvinfo : EIATTR_FRAME_SIZE
	.align		4
.L_5:
        /*0024*/ 	.byte	0x04, 0x11
        /*0026*/ 	.short	(.L_7 - .L_6)
	.align		4
.L_6:
        /*0028*/ 	.word	index@(_Z6LayersPiS_S_S_i)
        /*002c*/ 	.word	0x00000000


	//----- nvinfo : EIATTR_REGCOUNT
	.align		4
.L_7:
        /*0030*/ 	.byte	0x04, 0x2f
        /*0032*/ 	.short	(.L_9 - .L_8)
	.align		4
.L_8:
        /*0034*/ 	.word	index@(_Z3ActPiS_PjS_i)
        /*0038*/ 	.word	0x0000000a


	//----- nvinfo : EIATTR_FRAME_SIZE
	.align		4
.L_9:
        /*003c*/ 	.byte	0x04, 0x11
        /*003e*/ 	.short	(.L_11 - .L_10)
	.align		4
.L_10:
        /*0040*/ 	.word	index@(_Z3ActPiS_PjS_i)
        /*0044*/ 	.word	0x00000000


	//----- nvinfo : EIATTR_REGCOUNT
	.align		4
.L_11:
        /*0048*/ 	.byte	0x04, 0x2f
        /*004a*/ 	.short	(.L_13 - .L_12)
	.align		4
.L_12:
        /*004c*/ 	.word	index@(_Z5DeActPiS_PjS_i)
        /*0050*/ 	.word	0x0000000a


	//----- nvinfo : EIATTR_FRAME_SIZE
	.align		4
.L_13:
        /*0054*/ 	.byte	0x04, 0x11
        /*0056*/ 	.short	(.L_15 - .L_14)
	.align		4
.L_14:
        /*0058*/ 	.word	index@(_Z5DeActPiS_PjS_i)
        /*005c*/ 	.word	0x00000000


	//----- nvinfo : EIATTR_REGCOUNT
	.align		4
.L_15:
        /*0060*/ 	.byte	0x04, 0x2f
        /*0062*/ 	.short	(.L_17 - .L_16)
	.align		4
.L_16:
        /*0064*/ 	.word	index@(_Z4AIDsPiS_S_S_PjS_i)
        /*0068*/ 	.word	0x00000012


	//----- nvinfo : EIATTR_FRAME_SIZE
	.align		4
.L_17:
        /*006c*/ 	.byte	0x04, 0x11
        /*006e*/ 	.short	(.L_19 - .L_18)
	.align		4
.L_18:
        /*0070*/ 	.word	index@(_Z4AIDsPiS_S_S_PjS_i)
        /*0074*/ 	.word	0x00000000


	//----- nvinfo : EIATTR_REGCOUNT
	.align		4
.L_19:
        /*0078*/ 	.byte	0x04, 0x2f
        /*007a*/ 	.short	(.L_21 - .L_20)
	.align		4
.L_20:
        /*007c*/ 	.word	index@(_Z5CountPjPiS0_i)
        /*0080*/ 	.word	0x0000000a


	//----- nvinfo : EIATTR_FRAME_SIZE
	.align		4
.L_21:
        /*0084*/ 	.byte	0x04, 0x11
        /*0086*/ 	.short	(.L_23 - .L_22)
	.align		4
.L_22:
        /*0088*/ 	.word	index@(_Z5CountPjPiS0_i)
        /*008c*/ 	.word	0x00000000


	//----- nvinfo : EIATTR_MIN_STACK_SIZE
	.align		4
.L_23:
        /*0090*/ 	.byte	0x04, 0x12
        /*0092*/ 	.short	(.L_25 - .L_24)
	.align		4
.L_24:
        /*0094*/ 	.word	index@(_Z5CountPjPiS0_i)
        /*0098*/ 	.word	0x00000000


	//----- nvinfo : EIATTR_MIN_STACK_SIZE
	.align		4
.L_25:
        /*009c*/ 	.byte	0x04, 0x12
        /*009e*/ 	.short	(.L_27 - .L_26)
	.align		4
.L_26:
        /*00a0*/ 	.word	index@(_Z4AIDsPiS_S_S_PjS_i)
        /*00a4*/ 	.word	0x00000000


	//----- nvinfo : EIATTR_MIN_STACK_SIZE
	.align		4
.L_27:
        /*00a8*/ 	.byte	0x04, 0x12
        /*00aa*/ 	.short	(.L_29 - .L_28)
	.align		4
.L_28:
        /*00ac*/ 	.word	index@(_Z5DeActPiS_PjS_i)
        /*00b0*/ 	.word	0x00000000


	//----- nvinfo : EIATTR_MIN_STACK_SIZE
	.align		4
.L_29:
        /*00b4*/ 	.byte	0x04, 0x12
        /*00b6*/ 	.short	(.L_31 - .L_30)
	.align		4
.L_30:
        /*00b8*/ 	.word	index@(_Z3ActPiS_PjS_i)
        /*00bc*/ 	.word	0x00000000


	//----- nvinfo : EIATTR_MIN_STACK_SIZE
	.align		4
.L_31:
        /*00c0*/ 	.byte	0x04, 0x12
        /*00c2*/ 	.short	(.L_33 - .L_32)
	.align		4
.L_32:
        /*00c4*/ 	.word	index@(_Z6LayersPiS_S_S_i)
        /*00c8*/ 	.word	0x00000000


	//----- nvinfo : EIATTR_MIN_STACK_SIZE
	.align		4
.L_33:
        /*00cc*/ 	.byte	0x04, 0x12
        /*00ce*/ 	.short	(.L_35 - .L_34)
	.align		4
.L_34:
        /*00d0*/ 	.word	index@(_Z6Layer0PiS_S_S_i)
        /*00d4*/ 	.word	0x00000000
.L_35:


//--------------------- .nv.compat                --------------------------
	.section	.nv.compat,"",@"SHT_CUDA_COMPAT_INFO"
	.align	4
        /*0000*/ 	.byte	0x02, 0x09, 0x00, 0x00, 0x02, 0x02, 0x01, 0x00, 0x02, 0x05, 0x05, 0x00, 0x03, 0x07, 0x01, 0x01
        /*0010*/ 	.byte	0x02, 0x03, 0x00, 0x00, 0x02, 0x06, 0x01, 0x00, 0x04, 0x0b, 0x08, 0x00, 0x09, 0x00, 0x00, 0x00
        /*0020*/ 	.byte	0x00, 0x00, 0x00, 0x00


//--------------------- .nv.info._Z5CountPjPiS0_i --------------------------
	.section	.nv.info._Z5CountPjPiS0_i,"",@"SHT_CUDA_INFO"
	.sectionflags	@""
	.align	4


	//----- nvinfo : EIATTR_CUDA_API_VERSION
	.align		4
        /*0000*/ 	.byte	0x04, 0x37
        /*0002*/ 	.short	(.L_37 - .L_36)
.L_36:
        /*0004*/ 	.word	0x00000082


	//----- nvinfo : EIATTR_KPARAM_INFO
	.align		4
.L_37:
        /*0008*/ 	.byte	0x04, 0x17
        /*000a*/ 	.short	(.L_39 - .L_38)
.L_38:
        /*000c*/ 	.word	0x00000000
        /*0010*/ 	.short	0x0003
        /*0012*/ 	.short	0x0018
        /*0014*/ 	.byte	0x00, 0xf0, 0x11, 0x00


	//----- nvinfo : EIATTR_KPARAM_INFO
	.align		4
.L_39:
        /*0018*/ 	.byte	0x04, 0x17
        /*001a*/ 	.short	(.L_41 - .L_40)
.L_40:
        /*001c*/ 	.word	0x00000000
        /*0020*/ 	.short	0x0002
        /*0022*/ 	.short	0x0010
        /*0024*/ 	.byte	0x00, 0xf5, 0x21, 0x00


	//----- nvinfo : EIATTR_KPARAM_INFO
	.align		4
.L_41:
        /*0028*/ 	.byte	0x04, 0x17
        /*002a*/ 	.short	(.L_43 - .L_42)
.L_42:
        /*002c*/ 	.word	0x00000000
        /*0030*/ 	.short	0x0001
        /*0032*/ 	.short	0x0008
        /*0034*/ 	.byte	0x00, 0xf5, 0x21, 0x00


	//----- nvinfo : EIATTR_KPARAM_INFO
	.align		4
.L_43:
        /*0038*/ 	.byte	0x04, 0x17
        /*003a*/ 	.short	(.L_45 - .L_44)
.L_44:
        /*003c*/ 	.word	0x00000000
        /*0040*/ 	.short	0x0000
        /*0042*/ 	.short	0x0000
        /*0044*/ 	.byte	0x00, 0xf5, 0x21, 0x00


	//----- nvinfo : EIATTR_SPARSE_MMA_MASK
	.align		4
.L_45:
        /*0048*/ 	.byte	0x03, 0x50
        /*004a*/ 	.short	0x0000


	//----- nvinfo : EIATTR_MAXREG_COUNT
	.align		4
        /*004c*/ 	.byte	0x03, 0x1b
        /*004e*/ 	.short	0x00ff


	//----- nvinfo : EIATTR_MERCURY_ISA_VERSION
	.align		4
        /*0050*/ 	.byte	0x03, 0x5f
        /*0052*/ 	.short	0x0101


	//----- nvinfo : EIATTR_INT_WARP_WIDE_INSTR_OFFSETS
	.align		4
        /*0054*/ 	.byte	0x04, 0x31
        /*0056*/ 	.short	(.L_47 - .L_46)


	//   ....[0]....
.L_46:
        /*0058*/ 	.word	0x00000180


	//----- nvinfo : EIATTR_VRC_CTA_INIT_COUNT
	.align		4
.L_47:
        /*005c*/ 	.byte	0x02, 0x4a
	.zero		1
	.zero		1


	//----- nvinfo : EIATTR_EXIT_INSTR_OFFSETS
	.align		4
        /*0060*/ 	.byte	0x04, 0x1c
        /*0062*/ 	.short	(.L_49 - .L_48)


	//   ....[0]....
.L_48:
        /*0064*/ 	.word	0x000000c0


	//   ....[1]....
        /*0068*/ 	.word	0x00000100


	//   ....[2]....
        /*006c*/ 	.word	0x00000150


	//   ....[3]....
        /*0070*/ 	.word	0x000001e0


	//----- nvinfo : EIATTR_CBANK_PARAM_SIZE
	.align		4
.L_49:
        /*0074*/ 	.byte	0x03, 0x19
        /*0076*/ 	.short	0x001c


	//----- nvinfo : EIATTR_PARAM_CBANK
	.align		4
        /*0078*/ 	.byte	0x04, 0x0a
        /*007a*/ 	.short	(.L_51 - .L_50)
	.align		4
.L_50:
        /*007c*/ 	.word	index@(.nv.constant0._Z5CountPjPiS0_i)
        /*0080*/ 	.short	0x0380
        /*0082*/ 	.short	0x001c


	//----- nvinfo : EIATTR_SW_WAR
	.align		4
.L_51:
        /*0084*/ 	.byte	0x04, 0x36
        /*0086*/ 	.short	(.L_53 - .L_52)
.L_52:
        /*0088*/ 	.word	0x00000008
.L_53:


//--------------------- .nv.info._Z4AIDsPiS_S_S_PjS_i --------------------------
	.section	.nv.info._Z4AIDsPiS_S_S_PjS_i,"",@"SHT_CUDA_INFO"
	.sectionflags	@""
	.align	4


	//----- nvinfo : EIATTR_CUDA_API_VERSION
	.align		4
        /*0000*/ 	.byte	0x04, 0x37
        /*0002*/ 	.short	(.L_55 - .L_54)
.L_54:
        /*0004*/ 	.word	0x00000082


	//----- nvinfo : EIATTR_KPARAM_INFO
	.align		4
.L_55:
        /*0008*/ 	.byte	0x04, 0x17
        /*000a*/ 	.short	(.L_57 - .L_56)
.L_56:
        /*000c*/ 	.word	0x00000000
        /*0010*/ 	.short	0x0006
        /*0012*/ 	.short	0x0030
        /*0014*/ 	.byte	0x00, 0xf0, 0x11, 0x00


	//----- nvinfo : EIATTR_KPARAM_INFO
	.align		4
.L_57:
        /*0018*/ 	.byte	0x04, 0x17
        /*001a*/ 	.short	(.L_59 - .L_58)
.L_58:
        /*001c*/ 	.word	0x00000000
        /*0020*/ 	.short	0x0005
        /*0022*/ 	.short	0x0028
        /*0024*/ 	.byte	0x00, 0xf5, 0x21, 0x00


	//----- nvinfo : EIATTR_KPARAM_INFO
	.align		4
.L_59:
        /*0028*/ 	.byte	0x04, 0x17
        /*002a*/ 	.short	(.L_61 - .L_60)
.L_60:
        /*002c*/ 	.word	0x00000000
        /*0030*/ 	.short	0x0004
        /*0032*/ 	.short	0x0020
        /*0034*/ 	.byte	0x00, 0xf5, 0x21, 0x00


	//----- nvinfo : EIATTR_KPARAM_INFO
	.align		4
.L_61:
        /*0038*/ 	.byte	0x04, 0x17
        /*003a*/ 	.short	(.L_63 - .L_62)
.L_62:
        /*003c*/ 	.word	0x00000000
        /*0040*/ 	.short	0x0003
        /*0042*/ 	.short	0x0018
        /*0044*/ 	.byte	0x00, 0xf5, 0x21, 0x00


	//----- nvinfo : EIATTR_KPARAM_INFO
	.align		4
.L_63:
        /*0048*/ 	.byte	0x04, 0x17
        /*004a*/ 	.short	(.L_65 - .L_64)
.L_64:
        /*004c*/ 	.word	0x00000000
        /*0050*/ 	.short	0x0002
        /*0052*/ 	.short	0x0010
        /*0054*/ 	.byte	0x00, 0xf5, 0x21, 0x00


	//----- nvinfo : EIATTR_KPARAM_INFO
	.align		4
.L_65:
        /*0058*/ 	.byte	0x04, 0x17
        /*005a*/ 	.short	(.L_67 - .L_66)
.L_66:
        /*005c*/ 	.word	0x00000000
        /*0060*/ 	.short	0x0001
        /*0062*/ 	.short	0x0008
        /*0064*/ 	.byte	0x00, 0xf5, 0x21, 0x00


	//----- nvinfo : EIATTR_KPARAM_INFO
	.align		4
.L_67:
        /*0068*/ 	.byte	0x04, 0x17
        /*006a*/ 	.short	(.L_69 - .L_68)
.L_68:
        /*006c*/ 	.word	0x00000000
        /*0070*/ 	.short	0x0000
        /*0072*/ 	.short	0x0000
        /*0074*/ 	.byte	0x00, 0xf5, 0x21, 0x00


	//----- nvinfo : EIATTR_SPARSE_MMA_MASK
	.align		4
.L_69:
        /*0078*/ 	.byte	0x03, 0x50
        /*007a*/ 	.short	0x0000


	//----- nvinfo : EIATTR_MAXREG_COUNT
	.align		4
        /*007c*/ 	.byte	0x03, 0x1b
        /*007e*/ 	.short	0x00ff


	//----- nvinfo : EIATTR_MERCURY_ISA_VERSION
	.align		4
        /*0080*/ 	.byte	0x03, 0x5f
        /*0082*/ 	.short	0x0101


	//----- nvinfo : EIATTR_VRC_CTA_INIT_COUNT
	.align		4
        /*0084*/ 	.byte	0x02, 0x4a
	.zero		1
	.zero		1


	//----- nvinfo : EIATTR_EXIT_INSTR_OFFSETS
	.align		4
        /*0088*/ 	.byte	0x04, 0x1c
        /*008a*/ 	.short	(.L_71 - .L_70)


	//   ....[0]....
.L_70:
        /*008c*/ 	.word	0x000000c0


	//   ....[1]....
        /*0090*/ 	.word	0x00000100


	//   ....[2]....
        /*0094*/ 	.word	0x00000150


	//   ....[3]....
        /*0098*/ 	.word	0x000001b0


	//   ....[4]....
        /*009c*/ 	.word	0x00000270


	//----- nvinfo : EIATTR_CRS_STACK_SIZE
	.align		4
.L_71:
        /*00a0*/ 	.byte	0x04, 0x1e
        /*00a2*/ 	.short	(.L_73 - .L_72)
.L_72:
        /*00a4*/ 	.word	0x00000000


	//----- nvinfo : EIATTR_CBANK_PARAM_SIZE
	.align		4
.L_73:
        /*00a8*/ 	.byte	0x03, 0x19
        /*00aa*/ 	.short	0x0034


	//----- nvinfo : EIATTR_PARAM_CBANK
	.align		4
        /*00ac*/ 	.byte	0x04, 0x0a
        /*00ae*/ 	.short	(.L_75 - .L_74)
	.align		4
.L_74:
        /*00b0*/ 	.word	index@(.nv.constant0._Z4AIDsPiS_S_S_PjS_i)
        /*00b4*/ 	.short	0x0380
        /*00b6*/ 	.short	0x0034


	//----- nvinfo : EIATTR_SW_WAR
	.align		4
.L_75:
        /*00b8*/ 	.byte	0x04, 0x36
        /*00ba*/ 	.short	(.L_77 - .L_76)
.L_76:
        /*00bc*/ 	.word	0x00000008
.L_77:


//--------------------- .nv.info._Z5DeActPiS_PjS_i --------------------------
	.section	.nv.info._Z5DeActPiS_PjS_i,"",@"SHT_CUDA_INFO"
	.sectionflags	@""
	.align	4


	//----- nvinfo : EIATTR_CUDA_API_VERSION
	.align		4
        /*0000*/ 	.byte	0x04, 0x37
        /*0002*/ 	.short	(.L_79 - .L_78)
.L_78:
        /*0004*/ 	.word	0x00000082


	//----- nvinfo : EIATTR_KPARAM_INFO
	.align		4
.L_79:
        /*0008*/ 	.byte	0x04, 0x17
        /*000a*/ 	.short	(.L_81 - .L_80)
.L_80:
        /*000c*/ 	.word	0x00000000
        /*0010*/ 	.short	0x0004
        /*0012*/ 	.short	0x0020
        /*0014*/ 	.byte	0x00, 0xf0, 0x11, 0x00


	//----- nvinfo : EIATTR_KPARAM_INFO
	.align		4
.L_81:
        /*0018*/ 	.byte	0x04, 0x17
        /*001a*/ 	.short	(.L_83 - .L_82)
.L_82:
        /*001c*/ 	.word	0x00000000
        /*0020*/ 	.short	0x0003
        /*0022*/ 	.short	0x0018
        /*0024*/ 	.byte	0x00, 0xf5, 0x21, 0x00


	//----- nvinfo : EIATTR_KPARAM_INFO
	.align		4
.L_83:
        /*0028*/ 	.byte	0x04, 0x17
        /*002a*/ 	.short	(.L_85 - .L_84)
.L_84:
        /*002c*/ 	.word	0x00000000
        /*0030*/ 	.short	0x0002
        /*0032*/ 	.short	0x0010
        /*0034*/ 	.byte	0x00, 0xf5, 0x21, 0x00


	//----- nvinfo : EIATTR_KPARAM_INFO
	.align		4
.L_85:
        /*0038*/ 	.byte	0x04, 0x17
        /*003a*/ 	.short	(.L_87 - .L_86)
.L_86:
        /*003c*/ 	.word	0x00000000
        /*0040*/ 	.short	0x0001
        /*0042*/ 	.short	0x0008
        /*0044*/ 	.byte	0x00, 0xf5, 0x21, 0x00


	//----- nvinfo : EIATTR_KPARAM_INFO
	.align		4
.L_87:
        /*0048*/ 	.byte	0x04, 0x17
        /*004a*/ 	.short	(.L_89 - .L_88)
.L_88:
        /*004c*/ 	.word	0x00000000
        /*0050*/ 	.short	0x0000
        /*0052*/ 	.short	0x0000
        /*0054*/ 	.byte	0x00, 0xf5, 0x21, 0x00


	//----- nvinfo : EIATTR_SPARSE_MMA_MASK
	.align		4
.L_89:
        /*0058*/ 	.byte	0x03, 0x50
        /*005a*/ 	.short	0x0000


	//----- nvinfo : EIATTR_MAXREG_COUNT
	.align		4
        /*005c*/ 	.byte	0x03, 0x1b
        /*005e*/ 	.short	0x00ff


	//----- nvinfo : EIATTR_MERCURY_ISA_VERSION
	.align		4
        /*0060*/ 	.byte	0x03, 0x5f
        /*0062*/ 	.short	0x0101


	//----- nvinfo : EIATTR_VRC_CTA_INIT_COUNT
	.align		4
        /*0064*/ 	.byte	0x02, 0x4a
	.zero		1
	.zero		1


	//----- nvinfo : EIATTR_EXIT_INSTR_OFFSETS
	.align		4
        /*0068*/ 	.byte	0x04, 0x1c
        /*006a*/ 	.short	(.L_91 - .L_90)


	//   ....[0]....
.L_90:
        /*006c*/ 	.word	0x000000c0


	//   ....[1]....
        /*0070*/ 	.word	0x000000f0


	//   ....[2]....
        /*0074*/ 	.word	0x00000150


	//   ....[3]....
        /*0078*/ 	.word	0x00000190


	//   ....[4]....
        /*007c*/ 	.word	0x000001d0


	//----- nvinfo : EIATTR_CBANK_PARAM_SIZE
	.align		4
.L_91:
        /*0080*/ 	.byte	0x03, 0x19
        /*0082*/ 	.short	0x0024


	//----- nvinfo : EIATTR_PARAM_CBANK
	.align		4
        /*0084*/ 	.byte	0x04, 0x0a
        /*0086*/ 	.short	(.L_93 - .L_92)
	.align		4
.L_92:
        /*0088*/ 	.word	index@(.nv.constant0._Z5DeActPiS_PjS_i)
        /*008c*/ 	.short	0x0380
        /*008e*/ 	.short	0x0024


	//----- nvinfo : EIATTR_SW_WAR
	.align		4
.L_93:
        /*0090*/ 	.byte	0x04, 0x36
        /*0092*/ 	.short	(.L_95 - .L_94)
.L_94:
        /*0094*/ 	.word	0x00000008
.L_95:


//--------------------- .nv.info._Z3ActPiS_PjS_i  --------------------------
	.section	.nv.info._Z3ActPiS_PjS_i,"",@"SHT_CUDA_INFO"
	.sectionflags	@""
	.align	4


	//----- nvinfo : EIATTR_CUDA_API_VERSION
	.align		4
        /*0000*/ 	.byte	0x04, 0x37
        /*0002*/ 	.short	(.L_97 - .L_96)
.L_96:
        /*0004*/ 	.word	0x00000082


	//----- nvinfo : EIATTR_KPARAM_INFO
	.align		4
.L_97:
        /*0008*/ 	.byte	0x04, 0x17
        /*000a*/ 	.short	(.L_99 - .L_98)
.L_98:
        /*000c*/ 	.word	0x00000000
        /*0010*/ 	.short	0x0004
        /*0012*/ 	.short	0x0020
        /*0014*/ 	.byte	0x00, 0xf0, 0x11, 0x00


	//----- nvinfo : EIATTR_KPARAM_INFO
	.align		4
.L_99:
        /*0018*/ 	.byte	0x04, 0x17
        /*001a*/ 	.short	(.L_101 - .L_100)
.L_100:
        /*001c*/ 	.word	0x00000000
        /*0020*/ 	.short	0x0003
        /*0022*/ 	.short	0x0018
        /*0024*/ 	.byte	0x00, 0xf5, 0x21, 0x00


	//----- nvinfo : EIATTR_KPARAM_INFO
	.align		4
.L_101:
        /*0028*/ 	.byte	0x04, 0x17
        /*002a*/ 	.short	(.L_103 - .L_102)
.L_102:
        /*002c*/ 	.word	0x00000000
        /*0030*/ 	.short	0x0002
        /*0032*/ 	.short	0x0010
        /*0034*/ 	.byte	0x00, 0xf5, 0x21, 0x00


	//----- nvinfo : EIATTR_KPARAM_INFO
	.align		4
.L_103:
        /*0038*/ 	.byte	0x04, 0x17
        /*003a*/ 	.short	(.L_105 - .L_104)
.L_104:
        /*003c*/ 	.word	0x00000000
        /*0040*/ 	.short	0x0001
        /*0042*/ 	.short	0x0008
        /*0044*/ 	.byte	0x00, 0xf5, 0x21, 0x00


	//----- nvinfo : EIATTR_KPARAM_INFO
	.align		4
.L_105:
        /*0048*/ 	.byte	0x04, 0x17
        /*004a*/ 	.short	(.L_107 - .L_106)
.L_106:
        /*004c*/ 	.word	0x00000000
        /*0050*/ 	.short	0x0000
        /*0052*/ 	.short	0x0000
        /*0054*/ 	.byte	0x00, 0xf5, 0x21, 0x00


	//----- nvinfo : EIATTR_SPARSE_MMA_MASK
	.align		4
.L_107:
        /*0058*/ 	.byte	0x03, 0x50
        /*005a*/ 	.short	0x0000


	//----- nvinfo : EIATTR_MAXREG_COUNT
	.align		4
        /*005c*/ 	.byte	0x03, 0x1b
        /*005e*/ 	.short	0x00ff


	//----- nvinfo : EIATTR_MERCURY_ISA_VERSION
	.align		4
        /*0060*/ 	.byte	0x03, 0x5f
        /*0062*/ 	.short	0x0101


	//----- nvinfo : EIATTR_VRC_CTA_INIT_COUNT
	.align		4
        /*0064*/ 	.byte	0x02, 0x4a
	.zero		1
	.zero		1


	//----- nvinfo : EIATTR_EXIT_INSTR_OFFSETS
	.align		4
        /*0068*/ 	.byte	0x04, 0x1c
        /*006a*/ 	.short	(.L_109 - .L_108)


	//   ....[0]....
.L_108:
        /*006c*/ 	.word	0x000000c0


	//   ....[1]....
        /*0070*/ 	.word	0x00000100


	//   ....[2]....
        /*0074*/ 	.word	0x00000180


	//   ....[3]....
        /*0078*/ 	.word	0x000001d0


	//----- nvinfo : EIATTR_CBANK_PARAM_SIZE
	.align		4
.L_109:
        /*007c*/ 	.byte	0x03, 0x19
        /*007e*/ 	.short	0x0024


	//----- nvinfo : EIATTR_PARAM_CBANK
	.align		4
        /*0080*/ 	.byte	0x04, 0x0a
        /*0082*/ 	.short	(.L_111 - .L_110)
	.align		4
.L_110:
        /*0084*/ 	.word	index@(.nv.constant0._Z3ActPiS_PjS_i)
        /*0088*/ 	.short	0x0380
        /*008a*/ 	.short	0x0024


	//----- nvinfo : EIATTR_SW_WAR
	.align		4
.L_111:
        /*008c*/ 	.byte	0x04, 0x36
        /*008e*/ 	.short	(.L_113 - .L_112)
.L_112:
        /*0090*/ 	.word	0x00000008
.L_113:


//--------------------- .nv.info._Z6LayersPiS_S_S_i --------------------------
	.section	.nv.info._Z6LayersPiS_S_S_i,"",@"SHT_CUDA_INFO"
	.sectionflags	@""
	.align	4


	//----- nvinfo : EIATTR_CUDA_API_VERSION
	.align		4
        /*0000*/ 	.byte	0x04, 0x37
        /*0002*/ 	.short	(.L_115 - .L_114)
.L_114:
        /*0004*/ 	.word	0x00000082


	//----- nvinfo : EIATTR_KPARAM_INFO
	.align		4
.L_115:
        /*0008*/ 	.byte	0x04, 0x17
        /*000a*/ 	.short	(.L_117 - .L_116)
.L_116:
        /*000c*/ 	.word	0x00000000
        /*0010*/ 	.short	0x0004
        /*0012*/ 	.short	0x0020
        /*0014*/ 	.byte	0x00, 0xf0, 0x11, 0x00


	//----- nvinfo : EIATTR_KPARAM_INFO
	.align		4
.L_117:
        /*0018*/ 	.byte	0x04, 0x17
        /*001a*/ 	.short	(.L_119 - .L_118)
.L_118:
        /*001c*/ 	.word	0x00000000
        /*0020*/ 	.short	0x0003
        /*0022*/ 	.short	0x0018
        /*0024*/ 	.byte	0x00, 0xf5, 0x21, 0x00


	//----- nvinfo : EIATTR_KPARAM_INFO
	.align		4
.L_119:
        /*0028*/ 	.byte	0x04, 0x17
        /*002a*/ 	.short	(.L_121 - .L_120)
.L_120:
        /*002c*/ 	.word	0x00000000
        /*0030*/ 	.short	0x0002
        /*0032*/ 	.short	0x0010
        /*0034*/ 	.byte	0x00, 0xf5, 0x21, 0x00


	//----- nvinfo : EIATTR_KPARAM_INFO
	.align		4
.L_121:
        /*0038*/ 	.byte	0x04, 0x17
        /*003a*/ 	.short	(.L_123 - .L_122)
.L_122:
        /*003c*/ 	.word	0x00000000
        /*0040*/ 	.short	0x0001
        /*0042*/ 	.short	0x0008
        /*0044*/ 	.byte	0x00, 0xf5, 0x21, 0x00


	//----- nvinfo : EIATTR_KPARAM_INFO
	.align		4
.L_123:
        /*0048*/ 	.byte	0x04, 0x17
        /*004a*/ 	.short	(.L_125 - .L_124)
.L_124:
        /*004c*/ 	.word	0x00000000
        /*0050*/ 	.short	0x0000
        /*0052*/ 	.short	0x0000
        /*0054*/ 	.byte	0x00, 0xf5, 0x21, 0x00


	//----- nvinfo : EIATTR_SPARSE_MMA_MASK
	.align		4
.L_125:
        /*0058*/ 	.byte	0x03, 0x50
        /*005a*/ 	.short	0x0000


	//----- nvinfo : EIATTR_MAXREG_COUNT
	.align		4
        /*005c*/ 	.byte	0x03, 0x1b
        /*005e*/ 	.short	0x00ff


	//----- nvinfo : EIATTR_MERCURY_ISA_VERSION
	.align		4
        /*0060*/ 	.byte	0x03, 0x5f
        /*0062*/ 	.short	0x0101


	//----- nvinfo : EIATTR_INT_WARP_WIDE_INSTR_OFFSETS
	.align		4
        /*0064*/ 	.byte	0x04, 0x31
        /*0066*/ 	.short	(.L_127 - .L_126)


	//   ....[0]....
.L_126:
        /*0068*/ 	.word	0x00000150


	//   ....[1]....
        /*006c*/ 	.word	0x00000190


	//----- nvinfo : EIATTR_VRC_CTA_INIT_COUNT
	.align		4
.L_127:
        /*0070*/ 	.byte	0x02, 0x4a
	.zero		1
	.zero		1


	//----- nvinfo : EIATTR_EXIT_INSTR_OFFSETS
	.align		4
        /*0074*/ 	.byte	0x04, 0x1c
        /*0076*/ 	.short	(.L_129 - .L_128)


	//   ....[0]....
.L_128:
        /*0078*/ 	.word	0x000000b0


	//   ....[1]....
        /*007c*/ 	.word	0x00000110


	//   ....[2]....
        /*0080*/ 	.word	0x00000200


	//----- nvinfo : EIATTR_CRS_STACK_SIZE
	.align		4
.L_129:
        /*0084*/ 	.byte	0x04, 0x1e
        /*0086*/ 	.short	(.L_131 - .L_130)
.L_130:
        /*0088*/ 	.word	0x00000000


	//----- nvinfo : EIATTR_CBANK_PARAM_SIZE
	.align		4
.L_131:
        /*008c*/ 	.byte	0x03, 0x19
        /*008e*/ 	.short	0x0024


	//----- nvinfo : EIATTR_PARAM_CBANK
	.align		4
        /*0090*/ 	.byte	0x04, 0x0a
        /*0092*/ 	.short	(.L_133 - .L_132)
	.align		4
.L_132:
        /*0094*/ 	.word	index@(.nv.constant0._Z6LayersPiS_S_S_i)
        /*0098*/ 	.short	0x0380
        /*009a*/ 	.short	0x0024


	//----- nvinfo : EIATTR_SW_WAR
	.align		4
.L_133:
        /*009c*/ 	.byte	0x04, 0x36
        /*009e*/ 	.short	(.L_135 - .L_134)
.L_134:
        /*00a0*/ 	.word	0x00000008
.L_135:


//--------------------- .nv.info._Z6Layer0PiS_S_S_i --------------------------
	.section	.nv.info._Z6Layer0PiS_S_S_i,"",@"SHT_CUDA_INFO"
	.sectionflags	@""
	.align	4


	//----- nvinfo : EIATTR_CUDA_API_VERSION
	.align		4
        /*0000*/ 	.byte	0x04, 0x37
        /*0002*/ 	.short	(.L_137 - .L_136)
.L_136:
        /*0004*/ 	.word	0x00000082


	//----- nvinfo : EIATTR_KPARAM_INFO
	.align		4
.L_137:
        /*0008*/ 	.byte	0x04, 0x17
        /*000a*/ 	.short	(.L_139 - .L_138)
.L_138:
        /*000c*/ 	.word	0x00000000
        /*0010*/ 	.short	0x0004
        /*0012*/ 	.short	0x0020
        /*0014*/ 	.byte	0x00, 0xf0, 0x11, 0x00


	//----- nvinfo : EIATTR_KPARAM_INFO
	.align		4
.L_139:
        /*0018*/ 	.byte	0x04, 0x17
        /*001a*/ 	.short	(.L_141 - .L_140)
.L_140:
        /*001c*/ 	.word	0x00000000
        /*0020*/ 	.short	0x0003
        /*0022*/ 	.short	0x0018
        /*0024*/ 	.byte	0x00, 0xf5, 0x21, 0x00


	//----- nvinfo : EIATTR_KPARAM_INFO
	.align		4
.L_141:
        /*0028*/ 	.byte	0x04, 0x17
        /*002a*/ 	.short	(.L_143 - .L_142)
.L_142:
        /*002c*/ 	.word	0x00000000
        /*0030*/ 	.short	0x0002
        /*0032*/ 	.short	0x0010
        /*0034*/ 	.byte	0x00, 0xf5, 0x21, 0x00


	//----- nvinfo : EIATTR_KPARAM_INFO
	.align		4
.L_143:
        /*0038*/ 	.byte	0x04, 0x17
        /*003a*/ 	.short	(.L_145 - .L_144)
.L_144:
        /*003c*/ 	.word	0x00000000
        /*0040*/ 	.short	0x0001
        /*0042*/ 	.short	0x0008
        /*0044*/ 	.byte	0x00, 0xf5, 0x21, 0x00


	//----- nvinfo : EIATTR_KPARAM_INFO
	.align		4
.L_145:
        /*0048*/ 	.byte	0x04, 0x17
        /*004a*/ 	.short	(.L_147 - .L_146)
.L_146:
        /*004c*/ 	.word	0x00000000
        /*0050*/ 	.short	0x0000
        /*0052*/ 	.short	0x0000
        /*0054*/ 	.byte	0x00, 0xf5, 0x21, 0x00


	//----- nvinfo : EIATTR_SPARSE_MMA_MASK
	.align		4
.L_147:
        /*0058*/ 	.byte	0x03, 0x50
        /*005a*/ 	.short	0x0000


	//----- nvinfo : EIATTR_MAXREG_COUNT
	.align		4
        /*005c*/ 	.byte	0x03, 0x1b
        /*005e*/ 	.short	0x00ff


	//----- nvinfo : EIATTR_MERCURY_ISA_VERSION
	.align		4
        /*0060*/ 	.byte	0x03, 0x5f
        /*0062*/ 	.short	0x0101


	//----- nvinfo : EIATTR_INT_WARP_WIDE_INSTR_OFFSETS
	.align		4
        /*0064*/ 	.byte	0x04, 0x31
        /*0066*/ 	.short	(.L_149 - .L_148)


	//   ....[0]....
.L_148:
        /*0068*/ 	.word	0x00000190


	//----- nvinfo : EIATTR_VRC_CTA_INIT_COUNT
	.align		4
.L_149:
        /*006c*/ 	.byte	0x02, 0x4a
	.zero		1
	.zero		1


	//----- nvinfo : EIATTR_EXIT_INSTR_OFFSETS
	.align		4
        /*0070*/ 	.byte	0x04, 0x1c
        /*0072*/ 	.short	(.L_151 - .L_150)


	//   ....[0]....
.L_150:
        /*0074*/ 	.word	0x00000070


	//   ....[1]....
        /*0078*/ 	.word	0x000001f0


	//   ....[2]....
        /*007c*/ 	.word	0x00000240


	//----- nvinfo : EIATTR_CRS_STACK_SIZE
	.align		4
.L_151:
        /*0080*/ 	.byte	0x04, 0x1e
        /*0082*/ 	.short	(.L_153 - .L_152)
.L_152:
        /*0084*/ 	.word	0x00000000


	//----- nvinfo : EIATTR_CBANK_PARAM_SIZE
	.align		4
.L_153:
        /*0088*/ 	.byte	0x03, 0x19
        /*008a*/ 	.short	0x0024


	//----- nvinfo : EIATTR_PARAM_CBANK
	.align		4
        /*008c*/ 	.byte	0x04, 0x0a
        /*008e*/ 	.short	(.L_155 - .L_154)
	.align		4
.L_154:
        /*0090*/ 	.word	index@(.nv.constant0._Z6Layer0PiS_S_S_i)
        /*0094*/ 	.short	0x0380
        /*0096*/ 	.short	0x0024


	//----- nvinfo : EIATTR_SW_WAR
	.align		4
.L_155:
        /*0098*/ 	.byte	0x04, 0x36
        /*009a*/ 	.short	(.L_157 - .L_156)
.L_156:
        /*009c*/ 	.word	0x00000008
.L_157:


//--------------------- .nv.callgraph             --------------------------
	.section	.nv.callgraph,"",@"SHT_CUDA_CALLGRAPH"
	.align	4
	.sectionentsize	8
	.align		4
        /*0000*/ 	.word	0x00000000
	.align		4
        /*0004*/ 	.word	0xffffffff
	.align		4
        /*0008*/ 	.word	0x00000000
	.align		4
        /*000c*/ 	.word	0xfffffffe
	.align		4
        /*0010*/ 	.word	0x00000000
	.align		4
        /*0014*/ 	.word	0xfffffffd
	.align		4
        /*0018*/ 	.word	0x00000000
	.align		4
        /*001c*/ 	.word	0xfffffffc


//--------------------- .text._Z5CountPjPiS0_i    --------------------------
	.section	.text._Z5CountPjPiS0_i,"ax",@progbits
	.align	128
        .global         _Z5CountPjPiS0_i
        .type           _Z5CountPjPiS0_i,@function
        .size           _Z5CountPjPiS0_i,(.L_x_10 - _Z5CountPjPiS0_i)
        .other          _Z5CountPjPiS0_i,@"STO_CUDA_ENTRY STV_DEFAULT"
_Z5CountPjPiS0_i:
.text._Z5CountPjPiS0_i:
[----:B------:R-:W-:Y:S08]  /*0000*/  LDC R1, c[0x0][0x37c] ;  /* 0x0000df00ff017b82 */ /* 0x000ff00000000800 */
[----:B------:R-:W0:Y:S01]  /*0010*/  LDC R7, c[0x0][0x398] ;  /* 0x0000e600ff077b82 */ /* 0x000e220000000800 */
[----:B------:R-:W1:Y:S07]  /*0020*/  LDCU.64 UR4, c[0x0][0x358] ;  /* 0x00006b00ff0477ac */ /* 0x000e6e0008000a00 */
[----:B------:R-:W0:Y:S02]  /*0030*/  LDC.64 R2, c[0x0][0x390] ;  /* 0x0000e400ff027b82 */ /* 0x000e240000000a00 */
[----:B0-----:R-:W-:-:S05]  /*0040*/  IMAD.WIDE R2, R7, 0x4, R2 ;  /* 0x0000000407027825 */ /* 0x001fca00078e0202 */
[----:B-1----:R-:W2:Y:S01]  /*0050*/  LDG.E R0, desc[UR4][R2.64] ;  /* 0x0000000402007981 */ /* 0x002ea2000c1e1900 */
[----:B------:R-:W0:Y:S01]  /*0060*/  LDCU UR6, c[0x0][0x360] ;  /* 0x00006c00ff0677ac */ /* 0x000e220008000800 */
[----:B------:R-:W0:Y:S01]  /*0070*/  S2R R5, SR_CTAID.X ;  /* 0x0000000000057919 */ /* 0x000e220000002500 */
[----:B------:R-:W0:Y:S02]  /*0080*/  S2R R4, SR_TID.X ;  /* 0x0000000000047919 */ /* 0x000e240000002100 */
[----:B0-----:R-:W-:Y:S01]  /*0090*/  IMAD R5, R5, UR6, R4 ;  /* 0x0000000605057c24 */ /* 0x001fe2000f8e0204 */
[----:B--2---:R-:W-:-:S04]  /*00a0*/  IADD3 R0, PT, PT, R0, 0x1, RZ ;  /* 0x0000000100007810 */ /* 0x004fc80007ffe0ff */
[----:B------:R-:W-:-:S13]  /*00b0*/  ISETP.GE.U32.AND P0, PT, R5, R0, PT ;  /* 0x000000000500720c */ /* 0x000fda0003f06070 */
[----:B------:R-:W-:Y:S05]  /*00c0*/  @!P0 EXIT ;  /* 0x000000000000894d */ /* 0x000fea0003800000 */
[----:B------:R-:W2:Y:S02]  /*00d0*/  LDG.E R2, desc[UR4][R2.64+0x4] ;  /* 0x0000040402027981 */ /* 0x000ea4000c1e1900 */
[----:B--2---:R-:W-:-:S04]  /*00e0*/  IADD3 R0, PT, PT, R2, 0x1, RZ ;  /* 0x0000000102007810 */ /* 0x004fc80007ffe0ff */
[----:B------:R-:W-:-:S13]  /*00f0*/  ISETP.GE.U32.AND P0, PT, R5, R0, PT ;  /* 0x000000000500720c */ /* 0x000fda0003f06070 */
[----:B------:R-:W-:Y:S05]  /*0100*/  @P0 EXIT ;  /* 0x000000000000094d */ /* 0x000fea0003800000 */
[----:B------:R-:W0:Y:S02]  /*0110*/  LDC.64 R2, c[0x0][0x380] ;  /* 0x0000e000ff027b82 */ /* 0x000e240000000a00 */
[----:B0-----:R-:W-:-:S06]  /*0120*/  IMAD.WIDE.U32 R2, R5, 0x4, R2 ;  /* 0x0000000405027825 */ /* 0x001fcc00078e0002 */
[----:B------:R-:W2:Y:S02]  /*0130*/  LDG.E R2, desc[UR4][R2.64] ;  /* 0x0000000402027981 */ /* 0x000ea4000c1e1900 */
[----:B--2---:R-:W-:-:S13]  /*0140*/  ISETP.NE.AND P0, PT, R2, 0x1, PT ;  /* 0x000000010200780c */ /* 0x004fda0003f05270 */
[----:B------:R-:W-:Y:S05]  /*0150*/  @P0 EXIT ;  /* 0x000000000000094d */ /* 0x000fea0003800000 */
[----:B------:R-:W0:Y:S01]  /*0160*/  S2R R0, SR_LANEID ;  /* 0x0000000000007919 */ /* 0x000e220000000000 */
[----:B------:R-:W1:Y:S01]  /*0170*/  LDC.64 R2, c[0x0][0x388] ;  /* 0x0000e200ff027b82 */ /* 0x000e620000000a00 */
[----:B------:R-:W-:Y:S02]  /*0180*/  VOTEU.ANY UR6, UPT, PT ;  /* 0x0000000000067886 */ /* 0x000fe400038e0100 */
[----:B------:R-:W-:Y:S02]  /*0190*/  UFLO.U32 UR7, UR6 ;  /* 0x00000006000772bd */ /* 0x000fe400080e0000 */
[----:B------:R-:W2:Y:S01]  /*01a0*/  POPC R5, UR6 ;  /* 0x0000000600057d09 */ /* 0x000ea20008000000 */
[----:B-1----:R-:W-:-:S03]  /*01b0*/  IMAD.WIDE R2, R7, 0x4, R2 ;  /* 0x0000000407027825 */ /* 0x002fc600078e0202 */
[----:B0-----:R-:W-:-:S13]  /*01c0*/  ISETP.EQ.U32.AND P0, PT, R0, UR7, PT ;  /* 0x0000000700007c0c */ /* 0x001fda000bf02070 */
[----:B--2---:R-:W-:Y:S01]  /*01d0*/  @P0 REDG.E.ADD.STRONG.GPU desc[UR4][R2.64], R5 ;  /* 0x000000050200098e */ /* 0x004fe2000c12e104 */
[----:B------:R-:W-:Y:S05]  /*01e0*/  EXIT ;  /* 0x000000000000794d */ /* 0x000fea0003800000 */
.L_x_0:
[----:B------:R-:W-:-:S00]  /*01f0*/  BRA `(.L_x_0) ;  /* 0xfffffffc00fc7947 */ /* 0x000fc0000383ffff */
[----:B------:R-:W-:-:S00]  /*0200*/  NOP ;  /* 0x0000000000007918 */ /* 0x000fc00000000000 */
[----:B------:R-:W-:-:S00]  /*0210*/  NOP ;  /* 0x0000000000007918 */ /* 0x000fc00000000000 */
[----:B------:R-:W-:-:S00]  /*0220*/  NOP ;  /* 0x0000000000007918 */ /* 0x000fc00000000000 */
[----:B------:R-:W-:-:S00]  /*0230*/  NOP ;  /* 0x0000000000007918 */ /* 0x000fc00000000000 */
[----:B------:R-:W-:-:S00]  /*0240*/  NOP ;  /* 0x0000000000007918 */ /* 0x000fc00000000000 */
[----:B------:R-:W-:-:S00]  /*0250*/  NOP ;  /* 0x0000000000007918 */ /* 0x000fc00000000000 */
[----:B------:R-:W-:-:S00]  /*0260*/  NOP ;  /* 0x0000000000007918 */ /* 0x000fc00000000000 */
[----:B------:R-:W-:-:S00]  /*0270*/  NOP ;  /* 0x0000000000007918 */ /* 0x000fc00000000000 */
.L_x_10:


//--------------------- .text._Z4AIDsPiS_S_S_PjS_i --------------------------
	.section	.text._Z4AIDsPiS_S_S_PjS_i,"ax",@progbits
	.align	128
        .global         _Z4AIDsPiS_S_S_PjS_i
        .type           _Z4AIDsPiS_S_S_PjS_i,@function
        .size           _Z4AIDsPiS_S_S_PjS_i,(.L_x_11 - _Z4AIDsPiS_S_S_PjS_i)
        .other          _Z4AIDsPiS_S_S_PjS_i,@"STO_CUDA_ENTRY STV_DEFAULT"
_Z4AIDsPiS_S_S_PjS_i:
.text._Z4AIDsPiS_S_S_PjS_i:
        /* <DEDUP_REMOVED lines=22> */
[----:B------:R-:W0:Y:S02]  /*0160*/  LDC.64 R2, c[0x0][0x388] ;  /* 0x0000e200ff027b82 */ /* 0x000e240000000a00 */
[----:B0-----:R-:W-:-:S05]  /*0170*/  IMAD.WIDE.U32 R2, R5, 0x4, R2 ;  /* 0x0000000405027825 */ /* 0x001fca00078e0002 */
[----:B------:R-:W2:Y:S04]  /*0180*/  LDG.E R0, desc[UR4][R2.64] ;  /* 0x0000000402007981 */ /* 0x000ea8000c1e1900 */
[----:B------:R-:W2:Y:S02]  /*0190*/  LDG.E R5, desc[UR4][R2.64+0x4] ;  /* 0x0000040402057981 */ /* 0x000ea4000c1e1900 */
[----:B--2---:R-:W-:-:S13]  /*01a0*/  ISETP.GE.AND P0, PT, R0, R5, PT ;  /* 0x000000050000720c */ /* 0x004fda0003f06270 */
[----:B------:R-:W-:Y:S05]  /*01b0*/  @P0 EXIT ;  /* 0x000000000000094d */ /* 0x000fea0003800000 */
[----:B------:R-:W0:Y:S08]  /*01c0*/  LDC.64 R8, c[0x0][0x380] ;  /* 0x0000e000ff087b82 */ /* 0x000e300000000a00 */
[----:B------:R-:W1:Y:S02]  /*01d0*/  LDC.64 R10, c[0x0][0x398] ;  /* 0x0000e600ff0a7b82 */ /* 0x000e640000000a00 */
.L_x_1:
[----:B0-----:R-:W-:-:S06]  /*01e0*/  IMAD.WIDE R4, R0, 0x4, R8 ;  /* 0x0000000400047825 */ /* 0x001fcc00078e0208 */
[----:B------:R-:W1:Y:S01]  /*01f0*/  LDG.E R5, desc[UR4][R4.64] ;  /* 0x0000000404057981 */ /* 0x000e62000c1e1900 */
[----:B------:R-:W-:Y:S02]  /*0200*/  HFMA2 R15, -RZ, RZ, 0, 5.9604644775390625e-08 ;  /* 0x00000001ff0f7431 */ /* 0x000fe400000001ff */
[----:B-1----:R-:W-:-:S05]  /*0210*/  IMAD.WIDE R6, R5, 0x4, R10 ;  /* 0x0000000405067825 */ /* 0x002fca00078e020a */
[----:B------:R2:W-:Y:S04]  /*0220*/  REDG.E.ADD.STRONG.GPU desc[UR4][R6.64], R15 ;  /* 0x0000000f0600798e */ /* 0x0005e8000c12e104 */
[----:B------:R-:W3:Y:S01]  /*0230*/  LDG.E R13, desc[UR4][R2.64+0x4] ;  /* 0x00000404020d7981 */ /* 0x000ee2000c1e1900 */
[----:B------:R-:W-:-:S04]  /*0240*/  IADD3 R0, PT, PT, R0, 0x1, RZ ;  /* 0x0000000100007810 */ /* 0x000fc80007ffe0ff */
[----:B---3--:R-:W-:-:S13]  /*0250*/  ISETP.GE.AND P0, PT, R0, R13, PT ;  /* 0x0000000d0000720c */ /* 0x008fda0003f06270 */
[----:B--2---:R-:W-:Y:S05]  /*0260*/  @!P0 BRA `(.L_x_1) ;  /* 0xfffffffc00dc8947 */ /* 0x004fea000383ffff */
[----:B------:R-:W-:Y:S05]  /*0270*/  EXIT ;  /* 0x000000000000794d */ /* 0x000fea0003800000 */
.L_x_2:
        /* <DEDUP_REMOVED lines=16> */
.L_x_11:


//--------------------- .text._Z5DeActPiS_PjS_i   --------------------------
	.section	.text._Z5DeActPiS_PjS_i,"ax",@progbits
	.align	128
        .global         _Z5DeActPiS_PjS_i
        .type           _Z5DeActPiS_PjS_i,@function
        .size           _Z5DeActPiS_PjS_i,(.L_x_12 - _Z5DeActPiS_PjS_i)
        .other          _Z5DeActPiS_PjS_i,@"STO_CUDA_ENTRY STV_DEFAULT"
_Z5DeActPiS_PjS_i:
.text._Z5DeActPiS_PjS_i:
        /* <DEDUP_REMOVED lines=9> */
[----:B0-----:R-:W-:Y:S02]  /*0090*/  IMAD R7, R7, UR6, R4 ;  /* 0x0000000607077c24 */ /* 0x001fe4000f8e0204 */
[----:B--2---:R-:W-:-:S05]  /*00a0*/  VIADD R0, R0, 0x1 ;  /* 0x0000000100007836 */ /* 0x004fca0000000000 */
[----:B------:R-:W-:-:S13]  /*00b0*/  ISETP.GT.U32.AND P0, PT, R7, R0, PT ;  /* 0x000000000700720c */ /* 0x000fda0003f04070 */
[----:B------:R-:W-:Y:S05]  /*00c0*/  @!P0 EXIT ;  /* 0x000000000000894d */ /* 0x000fea0003800000 */
[----:B------:R-:W2:Y:S02]  /*00d0*/  LDG.E R2, desc[UR4][R2.64+0x4] ;  /* 0x0000040402027981 */ /* 0x000ea4000c1e1900 */
[----:B--2---:R-:W-:-:S13]  /*00e0*/  ISETP.GE.U32.AND P0, PT, R7, R2, PT ;  /* 0x000000020700720c */ /* 0x004fda0003f06070 */
[----:B------:R-:W-:Y:S05]  /*00f0*/  @P0 EXIT ;  /* 0x000000000000094d */ /* 0x000fea0003800000 */
[----:B------:R-:W0:Y:S01]  /*0100*/  LDC.64 R4, c[0x0][0x390] ;  /* 0x0000e400ff047b82 */ /* 0x000e220000000a00 */
[----:B------:R-:W-:-:S04]  /*0110*/  VIADD R3, R7, 0xffffffff ;  /* 0xffffffff07037836 */ /* 0x000fc80000000000 */
[----:B0-----:R-:W-:-:S06]  /*0120*/  IMAD.WIDE.U32 R2, R3, 0x4, R4 ;  /* 0x0000000403027825 */ /* 0x001fcc00078e0004 */
[----:B------:R-:W2:Y:S02]  /*0130*/  LDG.E R2, desc[UR4][R2.64] ;  /* 0x0000000402027981 */ /* 0x000ea4000c1e1900 */
[----:B--2---:R-:W-:-:S13]  /*0140*/  ISETP.NE.AND P0, PT, R2, RZ, PT ;  /* 0x000000ff0200720c */ /* 0x004fda0003f05270 */
[----:B------:R-:W-:Y:S05]  /*0150*/  @P0 EXIT ;  /* 0x000000000000094d */ /* 0x000fea0003800000 */
[----:B------:R-:W-:-:S05]  /*0160*/  IMAD.WIDE.U32 R2, R7, 0x4, R4 ;  /* 0x0000000407027825 */ /* 0x000fca00078e0004 */
[----:B------:R-:W2:Y:S02]  /*0170*/  LDG.E R0, desc[UR4][R2.64+0x4] ;  /* 0x0000040402007981 */ /* 0x000ea4000c1e1900 */
[----:B--2---:R-:W-:-:S13]  /*0180*/  ISETP.NE.AND P0, PT, R0, RZ, PT ;  /* 0x000000ff0000720c */ /* 0x004fda0003f05270 */
[----:B------:R-:W-:Y:S05]  /*0190*/  @P0 EXIT ;  /* 0x000000000000094d */ /* 0x000fea0003800000 */
[----:B------:R-:W-:Y:S01]  /*01a0*/  HFMA2 R4, -RZ, RZ, 0, 5.9604644775390625e-08 ;  /* 0x00000001ff047431 */ /* 0x000fe200000001ff */
[----:B------:R-:W-:-:S05]  /*01b0*/  MOV R5, RZ ;  /* 0x000000ff00057202 */ /* 0x000fca0000000f00 */
[----:B------:R-:W-:Y:S01]  /*01c0*/  ATOMG.E.CAS.STRONG.GPU PT, RZ, [R2], R4, R5 ;  /* 0x0000000402ff73a9 */ /* 0x000fe200001ee105 */
[----:B------:R-:W-:Y:S05]  /*01d0*/  EXIT ;  /* 0x000000000000794d */ /* 0x000fea0003800000 */
.L_x_3:
        /* <DEDUP_REMOVED lines=10> */
.L_x_12:


//--------------------- .text._Z3ActPiS_PjS_i     --------------------------
	.section	.text._Z3ActPiS_PjS_i,"ax",@progbits
	.align	128
        .global         _Z3ActPiS_PjS_i
        .type           _Z3ActPiS_PjS_i,@function
        .size           _Z3ActPiS_PjS_i,(.L_x_13 - _Z3ActPiS_PjS_i)
        .other          _Z3ActPiS_PjS_i,@"STO_CUDA_ENTRY STV_DEFAULT"
_Z3ActPiS_PjS_i:
.text._Z3ActPiS_PjS_i:
        /* <DEDUP_REMOVED lines=17> */
[----:B------:R-:W0:Y:S08]  /*0110*/  LDC.64 R2, c[0x0][0x388] ;  /* 0x0000e200ff027b82 */ /* 0x000e300000000a00 */
[----:B------:R-:W1:Y:S01]  /*0120*/  LDC.64 R4, c[0x0][0x380] ;  /* 0x0000e000ff047b82 */ /* 0x000e620000000a00 */
[----:B0-----:R-:W-:-:S06]  /*0130*/  IMAD.WIDE.U32 R2, R7, 0x4, R2 ;  /* 0x0000000407027825 */ /* 0x001fcc00078e0002 */
[----:B------:R-:W2:Y:S01]  /*0140*/  LDG.E R2, desc[UR4][R2.64] ;  /* 0x0000000402027981 */ /* 0x000ea2000c1e1900 */
[----:B-1----:R-:W-:-:S06]  /*0150*/  IMAD.WIDE.U32 R4, R7, 0x4, R4 ;  /* 0x0000000407047825 */ /* 0x002fcc00078e0004 */
[----:B------:R-:W2:Y:S02]  /*0160*/  LDG.E R5, desc[UR4][R4.64] ;  /* 0x0000000404057981 */ /* 0x000ea4000c1e1900 */
[----:B--2---:R-:W-:-:S13]  /*0170*/  ISETP.GE.AND P0, PT, R2, R5, PT ;  /* 0x000000050200720c */ /* 0x004fda0003f06270 */
[----:B------:R-:W-:Y:S05]  /*0180*/  @!P0 EXIT ;  /* 0x000000000000894d */ /* 0x000fea0003800000 */
[----:B------:R-:W0:Y:S01]  /*0190*/  LDC.64 R2, c[0x0][0x390] ;  /* 0x0000e400ff027b82 */ /* 0x000e220000000a00 */
[----:B------:R-:W-:Y:S02]  /*01a0*/  HFMA2 R5, -RZ, RZ, 0, 5.9604644775390625e-08 ;  /* 0x00000001ff057431 */ /* 0x000fe400000001ff */
[----:B0-----:R-:W-:-:S05]  /*01b0*/  IMAD.WIDE.U32 R2, R7, 0x4, R2 ;  /* 0x0000000407027825 */ /* 0x001fca00078e0002 */
[----:B------:R-:W-:Y:S01]  /*01c0*/  REDG.E.INC.STRONG.GPU desc[UR4][R2.64], R5 ;  /* 0x000000050200798e */ /* 0x000fe2000d92e104 */
[----:B------:R-:W-:Y:S05]  /*01d0*/  EXIT ;  /* 0x000000000000794d */ /* 0x000fea0003800000 */
.L_x_4:
        /* <DEDUP_REMOVED lines=10> */
.L_x_13:


//--------------------- .text._Z6LayersPiS_S_S_i  --------------------------
	.section	.text._Z6LayersPiS_S_S_i,"ax",@progbits
	.align	128
        .global         _Z6LayersPiS_S_S_i
        .type           _Z6LayersPiS_S_S_i,@function
        .size           _Z6LayersPiS_S_S_i,(.L_x_14 - _Z6LayersPiS_S_S_i)
        .other          _Z6LayersPiS_S_S_i,@"STO_CUDA_ENTRY STV_DEFAULT"
_Z6LayersPiS_S_S_i:
.text._Z6LayersPiS_S_S_i:
        /* <DEDUP_REMOVED lines=9> */
[----:B0-----:R-:W-:-:S05]  /*0090*/  IMAD R7, R7, UR4, R4 ;  /* 0x0000000407077c24 */ /* 0x001fca000f8e0204 */
[----:B--2---:R-:W-:-:S13]  /*00a0*/  ISETP.GE.U32.AND P0, PT, R7, R0, PT ;  /* 0x000000000700720c */ /* 0x004fda0003f06070 */
[----:B------:R-:W-:Y:S05]  /*00b0*/  @P0 EXIT ;  /* 0x000000000000094d */ /* 0x000fea0003800000 */
[----:B------:R-:W0:Y:S02]  /*00c0*/  LDC.64 R4, c[0x0][0x388] ;  /* 0x0000e200ff047b82 */ /* 0x000e240000000a00 */
[----:B0-----:R-:W-:-:S05]  /*00d0*/  IMAD.WIDE.U32 R4, R7, 0x4, R4 ;  /* 0x0000000407047825 */ /* 0x001fca00078e0004 */
[----:B------:R-:W2:Y:S04]  /*00e0*/  LDG.E R0, desc[UR6][R4.64] ;  /* 0x0000000604007981 */ /* 0x000ea8000c1e1900 */
[----:B------:R-:W2:Y:S02]  /*00f0*/  LDG.E R7, desc[UR6][R4.64+0x4] ;  /* 0x0000040604077981 */ /* 0x000ea4000c1e1900 */
[----:B--2---:R-:W-:-:S13]  /*0100*/  ISETP.GE.AND P0, PT, R0, R7, PT ;  /* 0x000000070000720c */ /* 0x004fda0003f06270 */
[----:B------:R-:W-:Y:S05]  /*0110*/  @P0 EXIT ;  /* 0x000000000000094d */ /* 0x000fea0003800000 */
[----:B------:R-:W0:Y:S02]  /*0120*/  LDC.64 R8, c[0x0][0x380] ;  /* 0x0000e000ff087b82 */ /* 0x000e240000000a00 */
.L_x_5:
[----:B0-----:R-:W-:-:S06]  /*0130*/  IMAD.WIDE R6, R0, 0x4, R8 ;  /* 0x0000000400067825 */ /* 0x001fcc00078e0208 */
[----:B------:R-:W2:Y:S01]  /*0140*/  LDG.E R6, desc[UR6][R6.64] ;  /* 0x0000000606067981 */ /* 0x000ea2000c1e1900 */
[----:B------:R-:W-:Y:S02]  /*0150*/  VOTEU.ANY UR4, UPT, PT ;  /* 0x0000000000047886 */ /* 0x000fe400038e0100 */
[----:B------:R-:W-:Y:S01]  /*0160*/  UFLO.U32 UR4, UR4 ;  /* 0x00000004000472bd */ /* 0x000fe200080e0000 */
[----:B------:R-:W0:Y:S05]  /*0170*/  S2R R10, SR_LANEID ;  /* 0x00000000000a7919 */ /* 0x000e2a0000000000 */
[----:B0-----:R-:W-:Y:S02]  /*0180*/  ISETP.EQ.U32.AND P0, PT, R10, UR4, PT ;  /* 0x000000040a007c0c */ /* 0x001fe4000bf02070 */
[----:B--2---:R-:W-:-:S13]  /*0190*/  CREDUX.MAX.S32 UR5, R6 ;  /* 0x00000000060572cc */ /* 0x004fda0000000200 */
[----:B------:R-:W-:-:S05]  /*01a0*/  IMAD.U32 R13, RZ, RZ, UR5 ;  /* 0x00000005ff0d7e24 */ /* 0x000fca000f8e00ff */
[----:B------:R1:W-:Y:S04]  /*01b0*/  @P0 REDG.E.MAX.S32.STRONG.GPU desc[UR6][R2.64], R13 ;  /* 0x0000000d0200098e */ /* 0x0003e8000d12e306 */
[----:B------:R-:W2:Y:S01]  /*01c0*/  LDG.E R11, desc[UR6][R4.64+0x4] ;  /* 0x00000406040b7981 */ /* 0x000ea2000c1e1900 */
[----:B------:R-:W-:-:S04]  /*01d0*/  IADD3 R0, PT, PT, R0, 0x1, RZ ;  /* 0x0000000100007810 */ /* 0x000fc80007ffe0ff */
[----:B--2---:R-:W-:-:S13]  /*01e0*/  ISETP.GE.AND P0, PT, R0, R11, PT ;  /* 0x0000000b0000720c */ /* 0x004fda0003f06270 */
[----:B-1----:R-:W-:Y:S05]  /*01f0*/  @!P0 BRA `(.L_x_5) ;  /* 0xfffffffc00cc8947 */ /* 0x002fea000383ffff */
[----:B------:R-:W-:Y:S05]  /*0200*/  EXIT ;  /* 0x000000000000794d */ /* 0x000fea0003800000 */
.L_x_6:
        /* <DEDUP_REMOVED lines=15> */
.L_x_14:


//--------------------- .text._Z6Layer0PiS_S_S_i  --------------------------
	.section	.text._Z6Layer0PiS_S_S_i,"ax",@progbits
	.align	128
        .global         _Z6Layer0PiS_S_S_i
        .type           _Z6Layer0PiS_S_S_i,@function
        .size           _Z6Layer0PiS_S_S_i,(.L_x_15 - _Z6Layer0PiS_S_S_i)
        .other          _Z6Layer0PiS_S_S_i,@"STO_CUDA_ENTRY STV_DEFAULT"
_Z6Layer0PiS_S_S_i:
.text._Z6Layer0PiS_S_S_i:
[----:B------:R-:W-:Y:S01]  /*0000*/  LDC R1, c[0x0][0x37c] ;  /* 0x0000df00ff017b82 */ /* 0x000fe20000000800 */
[----:B------:R-:W0:Y:S01]  /*0010*/  S2R R5, SR_CTAID.X ;  /* 0x0000000000057919 */ /* 0x000e220000002500 */
[----:B------:R-:W0:Y:S01]  /*0020*/  LDCU UR4, c[0x0][0x360] ;  /* 0x00006c00ff0477ac */ /* 0x000e220008000800 */
[----:B------:R-:W0:Y:S01]  /*0030*/  S2R R0, SR_TID.X ;  /* 0x0000000000007919 */ /* 0x000e220000002100 */
[----:B------:R-:W1:Y:S01]  /*0040*/  LDCU UR5, c[0x0][0x3a0] ;  /* 0x00007400ff0577ac */ /* 0x000e620008000800 */
[----:B0-----:R-:W-:-:S05]  /*0050*/  IMAD R5, R5, UR4, R0 ;  /* 0x0000000405057c24 */ /* 0x001fca000f8e0200 */
[----:B-1----:R-:W-:-:S13]  /*0060*/  ISETP.GE.U32.AND P0, PT, R5, UR5, PT ;  /* 0x0000000505007c0c */ /* 0x002fda000bf06070 */
[----:B------:R-:W-:Y:S05]  /*0070*/  @P0 EXIT ;  /* 0x000000000000094d */ /* 0x000fea0003800000 */
[----:B------:R-:W0:Y:S01]  /*0080*/  LDC.64 R2, c[0x0][0x390] ;  /* 0x0000e400ff027b82 */ /* 0x000e220000000a00 */
[----:B------:R-:W1:Y:S01]  /*0090*/  LDCU.64 UR8, c[0x0][0x358] ;  /* 0x00006b00ff0877ac */ /* 0x000e620008000a00 */
[----:B------:R-:W2:Y:S01]  /*00a0*/  LDCU.64 UR6, c[0x0][0x398] ;  /* 0x00007300ff0677ac */ /* 0x000ea20008000a00 */
[----:B0-----:R-:W-:-:S06]  /*00b0*/  IMAD.WIDE.U32 R2, R5, 0x4, R2 ;  /* 0x0000000405027825 */ /* 0x001fcc00078e0002 */
[----:B-1----:R-:W3:Y:S01]  /*00c0*/  LDG.E R2, desc[UR8][R2.64] ;  /* 0x0000000802027981 */ /* 0x002ee2000c1e1900 */
[----:B------:R-:W-:Y:S01]  /*00d0*/  UMOV UR4, 0x4 ;  /* 0x0000000400047882 */ /* 0x000fe20000000000 */
[----:B------:R-:W-:Y:S01]  /*00e0*/  UMOV UR5, 0x0 ;  /* 0x0000000000057882 */ /* 0x000fe20000000000 */
[----:B------:R-:W-:Y:S01]  /*00f0*/  ISETP.NE.AND P0, PT, R5, RZ, PT ;  /* 0x000000ff0500720c */ /* 0x000fe20003f05270 */
[----:B--2---:R-:W-:Y:S01]  /*0100*/  UIMAD.WIDE.U32 UR4, UR6, 0x1, UR4 ;  /* 0x00000001060478a5 */ /* 0x004fe2000f8e0004 */
[----:B------:R-:W-:Y:S03]  /*0110*/  BSSY.RECONVERGENT B0, `(.L_x_7) ;  /* 0x000000d000007945 */ /* 0x000fe60003800200 */
[----:B------:R-:W-:Y:S02]  /*0120*/  UIADD3 UR6, UPT, UPT, UR5, UR7, URZ ;  /* 0x0000000705067290 */ /* 0x000fe4000fffe0ff */
[----:B------:R-:W-:-:S02]  /*0130*/  IMAD.U32 R5, RZ, RZ, UR5 ;  /* 0x00000005ff057e24 */ /* 0x000fc4000f8e00ff */
[----:B------:R-:W-:Y:S02]  /*0140*/  IMAD.U32 R4, RZ, RZ, UR4 ;  /* 0x00000004ff047e24 */ /* 0x000fe4000f8e00ff */
[----:B------:R-:W-:Y:S02]  /*0150*/  MOV R5, UR6 ;  /* 0x0000000600057c02 */ /* 0x000fe40008000f00 */
[----:B---3--:R-:W-:-:S13]  /*0160*/  ISETP.NE.AND P1, PT, R2, RZ, PT ;  /* 0x000000ff0200720c */ /* 0x008fda0003f25270 */
[----:B------:R-:W-:Y:S05]  /*0170*/  @P1 BRA `(.L_x_8) ;  /* 0x0000000000181947 */ /* 0x000fea0003800000 */
[----:B------:R-:W0:Y:S01]  /*0180*/  S2R R0, SR_LANEID ;  /* 0x0000000000007919 */ /* 0x000e220000000000 */
[----:B------:R-:W-:Y:S02]  /*0190*/  VOTEU.ANY UR4, UPT, PT ;  /* 0x0000000000047886 */ /* 0x000fe400038e0100 */
[----:B------:R-:W-:Y:S02]  /*01a0*/  UFLO.U32 UR5, UR4 ;  /* 0x00000004000572bd */ /* 0x000fe400080e0000 */
[----:B------:R-:W1:Y:S04]  /*01b0*/  POPC R3, UR4 ;  /* 0x0000000400037d09 */ /* 0x000e680008000000 */
[----:B0-----:R-:W-:-:S13]  /*01c0*/  ISETP.EQ.U32.AND P1, PT, R0, UR5, PT ;  /* 0x0000000500007c0c */ /* 0x001fda000bf22070 */
[----:B-1----:R0:W-:Y:S02]  /*01d0*/  @P1 REDG.E.ADD.STRONG.GPU desc[UR8][R4.64], R3 ;  /* 0x000000030400198e */ /* 0x0021e4000c12e108 */
.L_x_8:
[----:B------:R-:W-:Y:S05]  /*01e0*/  BSYNC.RECONVERGENT B0 ;  /* 0x0000000000007941 */ /* 0x000fea0003800200 */
.L_x_7:
[----:B------:R-:W-:Y:S05]  /*01f0*/  @P0 EXIT ;  /* 0x000000000000094d */ /* 0x000fea0003800000 */
[----:B0-----:R-:W0:Y:S01]  /*0200*/  LDC.64 R2, c[0x0][0x398] ;  /* 0x0000e600ff027b82 */ /* 0x001e220000000a00 */
[----:B------:R-:W-:-:S05]  /*0210*/  IMAD.MOV.U32 R7, RZ, RZ, -0x1 ;  /* 0xffffffffff077424 */ /* 0x000fca00078e00ff */
[----:B0-----:R-:W-:Y:S04]  /*0220*/  REDG.E.ADD.STRONG.GPU desc[UR8][R2.64], R7 ;  /* 0x000000070200798e */ /* 0x001fe8000c12e108 */
[----:B------:R-:W-:Y:S01]  /*0230*/  REDG.E.ADD.STRONG.GPU desc[UR8][R4.64], R7 ;  /* 0x000000070400798e */ /* 0x000fe2000c12e108 */
[----:B------:R-:W-:Y:S05]  /*0240*/  EXIT ;  /* 0x000000000000794d */ /* 0x000fea0003800000 */
.L_x_9:
        /* <DEDUP_REMOVED lines=11> */
.L_x_15:


//--------------------- .nv.shared.reserved.0     --------------------------
	.section	.nv.shared.reserved.0,"aw",@nobits
	.weak		__nv_reservedSMEM_offset_0_alias
	.size		__nv_reservedSMEM_offset_0_alias, 0, 64
	.other		__nv_reservedSMEM_offset_0_alias,@"STO_CUDA_RESERVED_SHARED STV_DEFAULT"
__nv_reservedSMEM_offset_0_alias:
	.zero		0
	.zero		64


//--------------------- .nv.constant0._Z5CountPjPiS0_i --------------------------
	.section	.nv.constant0._Z5CountPjPiS0_i,"a",@progbits
	.sectionflags	@""
	.align	4
.nv.constant0._Z5CountPjPiS0_i:
	.zero		924


//--------------------- .nv.constant0._Z4AIDsPiS_S_S_PjS_i --------------------------
	.section	.nv.constant0._Z4AIDsPiS_S_S_PjS_i,"a",@progbits
	.sectionflags	@""
	.align	4
.nv.constant0._Z4AIDsPiS_S_S_PjS_i:
	.zero		948


//--------------------- .nv.constant0._Z5DeActPiS_PjS_i --------------------------
	.section	.nv.constant0._Z5DeActPiS_PjS_i,"a",@progbits
	.sectionflags	@""
	.align	4
.nv.constant0._Z5DeActPiS_PjS_i:
	.zero		932


//--------------------- .nv.constant0._Z3ActPiS_PjS_i --------------------------
	.section	.nv.constant0._Z3ActPiS_PjS_i,"a",@progbits
	.sectionflags	@""
	.align	4
.nv.constant0._Z3ActPiS_PjS_i:
	.zero		932


//--------------------- .nv.constant0._Z6LayersPiS_S_S_i --------------------------
	.section	.nv.constant0._Z6LayersPiS_S_S_i,"a",@progbits
	.sectionflags	@""
	.align	4
.nv.constant0._Z6LayersPiS_S_S_i:
	.zero		932


//--------------------- .nv.constant0._Z6Layer0PiS_S_S_i --------------------------
	.section	.nv.constant0._Z6Layer0PiS_S_S_i,"a",@progbits
	.sectionflags	@""
	.align	4
.nv.constant0._Z6Layer0PiS_S_S_i:
	.zero		932


//--------------------- SYMBOLS --------------------------

	.type		.nv.reservedSmem.offset0,@object
	.size		.nv.reservedSmem.offset0,0x4
